//
// Generated by NVIDIA NVVM Compiler
//
// Compiler Build ID: CL-36424714
// Cuda compilation tools, release 13.0, V13.0.88
// Based on NVVM 20.0.0
//

.version 9.0
.target sm_100
.address_size 64

	// .globl	_Z4testPiS_

.visible .entry _Z4testPiS_(
	.param .u64 .ptr .align 1 _Z4testPiS__param_0,
	.param .u64 .ptr .align 1 _Z4testPiS__param_1
)
{
	.reg .b32 	%r<6>;
	.reg .b64 	%rd<5>;

	ld.param.u64 	%rd1, [_Z4testPiS__param_0];
	ld.param.u64 	%rd2, [_Z4testPiS__param_1];
	cvta.to.global.u64 	%rd3, %rd2;
	cvta.to.global.u64 	%rd4, %rd1;
	ld.global.u32 	%r1, [%rd4];
	ld.global.u32 	%r2, [%rd4+4];
	ld.global.u32 	%r3, [%rd4+8];
	add.s32 	%r4, %r2, %r1;
	add.s32 	%r5, %r4, %r3;
	st.global.u32 	[%rd3], %r5;
	ret;

}


// ===== COMPILED SASS (sm_100) =====

	.target	sm_100

	.elftype	@"ET_EXEC"


//--------------------- .note.nv.tkinfo           --------------------------
	.section	.note.nv.tkinfo,"",@"SHT_NOTE"
	.sectionflags	@"SHF_NOTE_NV_TKINFO"
	.tkinfo
        /*0018*/ 	.word	0x00000002
        /*0030*/ 	.string	""
        /*0030*/ 	.string	"ptxas"
        /*0030*/ 	.string	"Cuda compilation tools, release 13.0, V13.0.88"
        /*0030*/ 	.string	"Build cuda_13.0.r13.0/compiler.36424714_0"
        /*0030*/ 	.string	"-arch sm_100 -m 64 "



//--------------------- .note.nv.cuinfo           --------------------------
	.section	.note.nv.cuinfo,"",@"SHT_NOTE"
	.sectionflags	@"SHF_NOTE_NV_CUINFO"
        /*0018*/ 	.short	0x0002
        /*001a*/ 	.short	0x0064
        /*001c*/ 	.short	0x0082
	.zero		2


//--------------------- .nv.info                  --------------------------
	.section	.nv.info,"",@"SHT_CUDA_INFO"
	.align	4


	//----- nvinfo : EIATTR_REGCOUNT
	.align		4
        /*0000*/ 	.byte	0x04, 0x2f
        /*0002*/ 	.short	(.L_1 - .L_0)
	.align		4
.L_0:
        /*0004*/ 	.word	index@(_Z4testPiS_)
        /*0008*/ 	.word	0x0000000a


	//----- nvinfo : EIATTR_FRAME_SIZE
	.align		4
.L_1:
        /*000c*/ 	.byte	0x04, 0x11
        /*000e*/ 	.short	(.L_3 - .L_2)
	.align		4
.L_2:
        /*0010*/ 	.word	index@(_Z4testPiS_)
        /*0014*/ 	.word	0x00000000


	//----- nvinfo : EIATTR_MIN_STACK_SIZE
	.align		4
.L_3:
        /*0018*/ 	.byte	0x04, 0x12
        /*001a*/ 	.short	(.L_5 - .L_4)
	.align		4
.L_4:
        /*001c*/ 	.word	index@(_Z4testPiS_)
        /*0020*/ 	.word	0x00000000
.L_5:


//--------------------- .nv.compat                --------------------------
	.section	.nv.compat,"",@"SHT_CUDA_COMPAT_INFO"
	.align	4
        /*0000*/ 	.byte	0x02, 0x09, 0x00, 0x00, 0x02, 0x02, 0x01, 0x00, 0x02, 0x05, 0x05, 0x00, 0x03, 0x07, 0x01, 0x01
        /*0010*/ 	.byte	0x02, 0x03, 0x00, 0x00, 0x02, 0x06, 0x01, 0x00, 0x04, 0x0b, 0x08, 0x00, 0x09, 0x00, 0x00, 0x00
        /*0020*/ 	.byte	0x00, 0x00, 0x00, 0x00


//--------------------- .nv.info._Z4testPiS_      --------------------------
	.section	.nv.info._Z4testPiS_,"",@"SHT_CUDA_INFO"
	.sectionflags	@""
	.align	4


	//----- nvinfo : EIATTR_CUDA_API_VERSION
	.align		4
        /*0000*/ 	.byte	0x04, 0x37
        /*0002*/ 	.short	(.L_7 - .L_6)
.L_6:
        /*0004*/ 	.word	0x00000082


	//----- nvinfo : EIATTR_KPARAM_INFO
	.align		4
.L_7:
        /*0008*/ 	.byte	0x04, 0x17
        /*000a*/ 	.short	(.L_9 - .L_8)
.L_8:
        /*000c*/ 	.word	0x00000000
        /*0010*/ 	.short	0x0001
        /*0012*/ 	.short	0x0008
        /*0014*/ 	.byte	0x00, 0xf5, 0x21, 0x00


	//----- nvinfo : EIATTR_KPARAM_INFO
	.align		4
.L_9:
        /*0018*/ 	.byte	0x04, 0x17
        /*001a*/ 	.short	(.L_11 - .L_10)
.L_10:
        /*001c*/ 	.word	0x00000000
        /*0020*/ 	.short	0x0000
        /*0022*/ 	.short	0x0000
        /*0024*/ 	.byte	0x00, 0xf5, 0x21, 0x00


	//----- nvinfo : EIATTR_SPARSE_MMA_MASK
	.align		4
.L_11:
        /*0028*/ 	.byte	0x03, 0x50
        /*002a*/ 	.short	0x0000


	//----- nvinfo : EIATTR_MAXREG_COUNT
	.align		4
        /*002c*/ 	.byte	0x03, 0x1b
        /*002e*/ 	.short	0x00ff


	//----- nvinfo : EIATTR_MERCURY_ISA_VERSION
	.align		4
        /*0030*/ 	.byte	0x03, 0x5f
        /*0032*/ 	.short	0x0101


	//----- nvinfo : EIATTR_VRC_CTA_INIT_COUNT
	.align		4
        /*0034*/ 	.byte	0x02, 0x4a
	.zero		1
	.zero		1


	//----- nvinfo : EIATTR_EXIT_INSTR_OFFSETS
	.align		4
        /*0038*/ 	.byte	0x04, 0x1c
        /*003a*/ 	.short	(.L_13 - .L_12)


	//   ....[0]....
.L_12:
        /*003c*/ 	.word	0x00000090


	//----- nvinfo : EIATTR_CBANK_PARAM_SIZE
	.align		4
.L_13:
        /*0040*/ 	.byte	0x03, 0x19
        /*0042*/ 	.short	0x0010


	//----- nvinfo : EIATTR_PARAM_CBANK
	.align		4
        /*0044*/ 	.byte	0x04, 0x0a
        /*0046*/ 	.short	(.L_15 - .L_14)
	.align		4
.L_14:
        /*0048*/ 	.word	index@(.nv.constant0._Z4testPiS_)
        /*004c*/ 	.short	0x0380
        /*004e*/ 	.short	0x0010


	//----- nvinfo : EIATTR_SW_WAR
	.align		4
.L_15:
        /*0050*/ 	.byte	0x04, 0x36
        /*0052*/ 	.short	(.L_17 - .L_16)
.L_16:
        /*0054*/ 	.word	0x00000008
.L_17:


//--------------------- .nv.callgraph             --------------------------
	.section	.nv.callgraph,"",@"SHT_CUDA_CALLGRAPH"
	.align	4
	.sectionentsize	8
	.align		4
        /*0000*/ 	.word	0x00000000
	.align		4
        /*0004*/ 	.word	0xffffffff
	.align		4
        /*0008*/ 	.word	0x00000000
	.align		4
        /*000c*/ 	.word	0xfffffffe
	.align		4
        /*0010*/ 	.word	0x00000000
	.align		4
        /*0014*/ 	.word	0xfffffffd
	.align		4
        /*0018*/ 	.word	0x00000000
	.align		4
        /*001c*/ 	.word	0xfffffffc


//--------------------- .text._Z4testPiS_         --------------------------
	.section	.text._Z4testPiS_,"ax",@progbits
	.align	128
        .global         _Z4testPiS_
        .type           _Z4testPiS_,@function
        .size           _Z4testPiS_,(.L_x_1 - _Z4testPiS_)
        .other          _Z4testPiS_,@"STO_CUDA_ENTRY STV_DEFAULT"
_Z4testPiS_:
.text._Z4testPiS_:
[----:B------:R-:W-:Y:S08]  /*0000*/  LDC R1, c[0x0][0x37c] ;  /* 0x0000df00ff017b82 */ /* 0x000ff00000000800 */
[----:B------:R-:W0:Y:S01]  /*0010*/  LDC.64 R2, c[0x0][0x380] ;  /* 0x0000e000ff027b82 */ /* 0x000e220000000a00 */
[----:B------:R-:W0:Y:S02]  /*0020*/  LDCU.64 UR4, c[0x0][0x358] ;  /* 0x00006b00ff0477ac */ /* 0x000e240008000a00 */
[----:B0-----:R-:W2:Y:S04]  /*0030*/  LDG.E R0, desc[UR4][R2.64] ;  /* 0x0000000402007981 */ /* 0x001ea8000c1e1900 */
[----:B------:R-:W2:Y:S04]  /*0040*/  LDG.E R7, desc[UR4][R2.64+0x4] ;  /* 0x0000040402077981 */ /* 0x000ea8000c1e1900 */
[----:B------:R-:W2:Y:S01]  /*0050*/  LDG.E R6, desc[UR4][R2.64+0x8] ;  /* 0x0000080402067981 */ /* 0x000ea2000c1e1900 */
[----:B------:R-:W0:Y:S01]  /*0060*/  LDC.64 R4, c[0x0][0x388] ;  /* 0x0000e200ff047b82 */ /* 0x000e220000000a00 */
[----:B--2---:R-:W-:-:S05]  /*0070*/  IADD3 R7, PT, PT, R6, R7, R0 ;  /* 0x0000000706077210 */ /* 0x004fca0007ffe000 */
[----:B0-----:R-:W-:Y:S01]  /*0080*/  STG.E desc[UR4][R4.64], R7 ;  /* 0x0000000704007986 */ /* 0x001fe2000c101904 */
[----:B------:R-:W-:Y:S05]  /*0090*/  EXIT ;  /* 0x000000000000794d */ /* 0x000fea0003800000 */
.L_x_0:
[----:B------:R-:W-:-:S00]  /*00a0*/  BRA `(.L_x_0) ;  /* 0xfffffffc00fc7947 */ /* 0x000fc0000383ffff */
[----:B------:R-:W-:-:S00]  /*00b0*/  NOP ;  /* 0x0000000000007918 */ /* 0x000fc00000000000 */
        /* <DEDUP_REMOVED lines=12> */
.L_x_1:


//--------------------- .nv.shared.reserved.0     --------------------------
	.section	.nv.shared.reserved.0,"aw",@nobits
	.weak		__nv_reservedSMEM_offset_0_alias
	.size		__nv_reservedSMEM_offset_0_alias, 0, 64
	.other		__nv_reservedSMEM_offset_0_alias,@"STO_CUDA_RESERVED_SHARED STV_DEFAULT"
__nv_reservedSMEM_offset_0_alias:
	.zero		0
	.zero		64


//--------------------- .nv.constant0._Z4testPiS_ --------------------------
	.section	.nv.constant0._Z4testPiS_,"a",@progbits
	.sectionflags	@""
	.align	4
.nv.constant0._Z4testPiS_:
	.zero		912


//--------------------- SYMBOLS --------------------------

	.type		.nv.reservedSmem.offset0,@object
	.size		.nv.reservedSmem.offset0,0x4
